//
// Generated by NVIDIA NVVM Compiler
//
// Compiler Build ID: CL-36424714
// Cuda compilation tools, release 13.0, V13.0.88
// Based on NVVM 20.0.0
//

.version 9.0
.target sm_100
.address_size 64

	// .globl	_Z11oddEvenSortPii

.visible .entry _Z11oddEvenSortPii(
	.param .u64 .ptr .align 1 _Z11oddEvenSortPii_param_0,
	.param .u32 _Z11oddEvenSortPii_param_1
)
{
	.reg .pred 	%p<31>;
	.reg .b32 	%r<39>;
	.reg .b64 	%rd<5>;

	ld.param.u64 	%rd2, [_Z11oddEvenSortPii_param_0];
	ld.param.u32 	%r29, [_Z11oddEvenSortPii_param_1];
	setp.lt.s32 	%p3, %r29, 1;
	@%p3 bra 	$L__BB0_37;
	mov.u32 	%r30, %tid.x;
	add.s32 	%r32, %r29, -1;
	setp.lt.s32 	%p4, %r30, %r32;
	add.s32 	%r1, %r29, 1;
	shr.u32 	%r33, %r1, 1;
	cvta.to.global.u64 	%rd3, %rd2;
	and.b32  	%r34, %r30, 1;
	setp.eq.b32 	%p5, %r34, 1;
	not.pred 	%p6, %p5;
	and.pred  	%p1, %p6, %p4;
	mul.wide.u32 	%rd4, %r30, 4;
	add.s64 	%rd1, %rd3, %rd4;
	and.pred  	%p2, %p5, %p4;
	and.b32  	%r2, %r33, 3;
	setp.lt.u32 	%p7, %r29, 7;
	@%p7 bra 	$L__BB0_28;
	and.b32  	%r36, %r33, 1073741820;
	neg.s32 	%r37, %r36;
$L__BB0_3:
	not.pred 	%p8, %p1;
	@%p8 bra 	$L__BB0_6;
	ld.global.u32 	%r5, [%rd1];
	ld.global.u32 	%r6, [%rd1+4];
	setp.le.s32 	%p9, %r5, %r6;
	@%p9 bra 	$L__BB0_6;
	st.global.u32 	[%rd1], %r6;
	st.global.u32 	[%rd1+4], %r5;
$L__BB0_6:
	bar.sync 	0;
	not.pred 	%p10, %p2;
	@%p10 bra 	$L__BB0_9;
	ld.global.u32 	%r7, [%rd1];
	ld.global.u32 	%r8, [%rd1+4];
	setp.le.s32 	%p11, %r7, %r8;
	@%p11 bra 	$L__BB0_9;
	st.global.u32 	[%rd1], %r8;
	st.global.u32 	[%rd1+4], %r7;
$L__BB0_9:
	bar.sync 	0;
	@%p8 bra 	$L__BB0_12;
	ld.global.u32 	%r9, [%rd1];
	ld.global.u32 	%r10, [%rd1+4];
	setp.le.s32 	%p13, %r9, %r10;
	@%p13 bra 	$L__BB0_12;
	st.global.u32 	[%rd1], %r10;
	st.global.u32 	[%rd1+4], %r9;
$L__BB0_12:
	bar.sync 	0;
	@%p10 bra 	$L__BB0_15;
	ld.global.u32 	%r11, [%rd1];
	ld.global.u32 	%r12, [%rd1+4];
	setp.le.s32 	%p15, %r11, %r12;
	@%p15 bra 	$L__BB0_15;
	st.global.u32 	[%rd1], %r12;
	st.global.u32 	[%rd1+4], %r11;
$L__BB0_15:
	bar.sync 	0;
	@%p8 bra 	$L__BB0_18;
	ld.global.u32 	%r13, [%rd1];
	ld.global.u32 	%r14, [%rd1+4];
	setp.le.s32 	%p17, %r13, %r14;
	@%p17 bra 	$L__BB0_18;
	st.global.u32 	[%rd1], %r14;
	st.global.u32 	[%rd1+4], %r13;
$L__BB0_18:
	bar.sync 	0;
	@%p10 bra 	$L__BB0_21;
	ld.global.u32 	%r15, [%rd1];
	ld.global.u32 	%r16, [%rd1+4];
	setp.le.s32 	%p19, %r15, %r16;
	@%p19 bra 	$L__BB0_21;
	st.global.u32 	[%rd1], %r16;
	st.global.u32 	[%rd1+4], %r15;
$L__BB0_21:
	bar.sync 	0;
	@%p8 bra 	$L__BB0_24;
	ld.global.u32 	%r17, [%rd1];
	ld.global.u32 	%r18, [%rd1+4];
	setp.le.s32 	%p21, %r17, %r18;
	@%p21 bra 	$L__BB0_24;
	st.global.u32 	[%rd1], %r18;
	st.global.u32 	[%rd1+4], %r17;
$L__BB0_24:
	bar.sync 	0;
	@%p10 bra 	$L__BB0_27;
	ld.global.u32 	%r19, [%rd1];
	ld.global.u32 	%r20, [%rd1+4];
	setp.le.s32 	%p23, %r19, %r20;
	@%p23 bra 	$L__BB0_27;
	st.global.u32 	[%rd1], %r20;
	st.global.u32 	[%rd1+4], %r19;
$L__BB0_27:
	bar.sync 	0;
	add.s32 	%r37, %r37, 4;
	setp.ne.s32 	%p24, %r37, 0;
	@%p24 bra 	$L__BB0_3;
$L__BB0_28:
	setp.eq.s32 	%p25, %r2, 0;
	@%p25 bra 	$L__BB0_37;
	neg.s32 	%r38, %r2;
	not.pred 	%p26, %p1;
	not.pred 	%p28, %p2;
$L__BB0_30:
	.pragma "nounroll";
	@%p26 bra 	$L__BB0_33;
	ld.global.u32 	%r24, [%rd1];
	ld.global.u32 	%r25, [%rd1+4];
	setp.le.s32 	%p27, %r24, %r25;
	@%p27 bra 	$L__BB0_33;
	st.global.u32 	[%rd1], %r25;
	st.global.u32 	[%rd1+4], %r24;
$L__BB0_33:
	bar.sync 	0;
	@%p28 bra 	$L__BB0_36;
	ld.global.u32 	%r26, [%rd1];
	ld.global.u32 	%r27, [%rd1+4];
	setp.le.s32 	%p29, %r26, %r27;
	@%p29 bra 	$L__BB0_36;
	st.global.u32 	[%rd1], %r27;
	st.global.u32 	[%rd1+4], %r26;
$L__BB0_36:
	bar.sync 	0;
	add.s32 	%r38, %r38, 1;
	setp.ne.s32 	%p30, %r38, 0;
	@%p30 bra 	$L__BB0_30;
$L__BB0_37:
	ret;

}


// ===== COMPILED SASS (sm_100) =====

	.target	sm_100

	.elftype	@"ET_EXEC"


//--------------------- .note.nv.tkinfo           --------------------------
	.section	.note.nv.tkinfo,"",@"SHT_NOTE"
	.sectionflags	@"SHF_NOTE_NV_TKINFO"
	.tkinfo
        /*0018*/ 	.word	0x00000002
        /*0030*/ 	.string	""
        /*0030*/ 	.string	"ptxas"
        /*0030*/ 	.string	"Cuda compilation tools, release 13.0, V13.0.88"
        /*0030*/ 	.string	"Build cuda_13.0.r13.0/compiler.36424714_0"
        /*0030*/ 	.string	"-arch sm_100 -m 64 "



//--------------------- .note.nv.cuinfo           --------------------------
	.section	.note.nv.cuinfo,"",@"SHT_NOTE"
	.sectionflags	@"SHF_NOTE_NV_CUINFO"
        /*0018*/ 	.short	0x0002
        /*001a*/ 	.short	0x0064
        /*001c*/ 	.short	0x0082
	.zero		2


//--------------------- .nv.info                  --------------------------
	.section	.nv.info,"",@"SHT_CUDA_INFO"
	.align	4


	//----- nvinfo : EIATTR_REGCOUNT
	.align		4
        /*0000*/ 	.byte	0x04, 0x2f
        /*0002*/ 	.short	(.L_1 - .L_0)
	.align		4
.L_0:
        /*0004*/ 	.word	index@(_Z11oddEvenSortPii)
        /*0008*/ 	.word	0x00000009


	//----- nvinfo : EIATTR_FRAME_SIZE
	.align		4
.L_1:
        /*000c*/ 	.byte	0x04, 0x11
        /*000e*/ 	.short	(.L_3 - .L_2)
	.align		4
.L_2:
        /*0010*/ 	.word	index@(_Z11oddEvenSortPii)
        /*0014*/ 	.word	0x00000000


	//----- nvinfo : EIATTR_MIN_STACK_SIZE
	.align		4
.L_3:
        /*0018*/ 	.byte	0x04, 0x12
        /*001a*/ 	.short	(.L_5 - .L_4)
	.align		4
.L_4:
        /*001c*/ 	.word	index@(_Z11oddEvenSortPii)
        /*0020*/ 	.word	0x00000000
.L_5:


//--------------------- .nv.compat                --------------------------
	.section	.nv.compat,"",@"SHT_CUDA_COMPAT_INFO"
	.align	4
        /*0000*/ 	.byte	0x02, 0x09, 0x00, 0x00, 0x02, 0x02, 0x01, 0x00, 0x02, 0x05, 0x05, 0x00, 0x03, 0x07, 0x01, 0x01
        /*0010*/ 	.byte	0x02, 0x03, 0x00, 0x00, 0x02, 0x06, 0x01, 0x00, 0x04, 0x0b, 0x08, 0x00, 0x09, 0x00, 0x00, 0x00
        /*0020*/ 	.byte	0x00, 0x00, 0x00, 0x00


//--------------------- .nv.info._Z11oddEvenSortPii --------------------------
	.section	.nv.info._Z11oddEvenSortPii,"",@"SHT_CUDA_INFO"
	.sectionflags	@""
	.align	4


	//----- nvinfo : EIATTR_CUDA_API_VERSION
	.align		4
        /*0000*/ 	.byte	0x04, 0x37
        /*0002*/ 	.short	(.L_7 - .L_6)
.L_6:
        /*0004*/ 	.word	0x00000082


	//----- nvinfo : EIATTR_KPARAM_INFO
	.align		4
.L_7:
        /*0008*/ 	.byte	0x04, 0x17
        /*000a*/ 	.short	(.L_9 - .L_8)
.L_8:
        /*000c*/ 	.word	0x00000000
        /*0010*/ 	.short	0x0001
        /*0012*/ 	.short	0x0008
        /*0014*/ 	.byte	0x00, 0xf0, 0x11, 0x00


	//----- nvinfo : EIATTR_KPARAM_INFO
	.align		4
.L_9:
        /*0018*/ 	.byte	0x04, 0x17
        /*001a*/ 	.short	(.L_11 - .L_10)
.L_10:
        /*001c*/ 	.word	0x00000000
        /*0020*/ 	.short	0x0000
        /*0022*/ 	.short	0x0000
        /*0024*/ 	.byte	0x00, 0xf5, 0x21, 0x00


	//----- nvinfo : EIATTR_SPARSE_MMA_MASK
	.align		4
.L_11:
        /*0028*/ 	.byte	0x03, 0x50
        /*002a*/ 	.short	0x0000


	//----- nvinfo : EIATTR_MAXREG_COUNT
	.align		4
        /*002c*/ 	.byte	0x03, 0x1b
        /*002e*/ 	.short	0x00ff


	//----- nvinfo : EIATTR_NUM_BARRIERS
	.align		4
        /*0030*/ 	.byte	0x02, 0x4c
        /*0032*/ 	.byte	0x01
	.zero		1


	//----- nvinfo : EIATTR_MERCURY_ISA_VERSION
	.align		4
        /*0034*/ 	.byte	0x03, 0x5f
        /*0036*/ 	.short	0x0101


	//----- nvinfo : EIATTR_VRC_CTA_INIT_COUNT
	.align		4
        /*0038*/ 	.byte	0x02, 0x4a
	.zero		1
	.zero		1


	//----- nvinfo : EIATTR_EXIT_INSTR_OFFSETS
	.align		4
        /*003c*/ 	.byte	0x04, 0x1c
        /*003e*/ 	.short	(.L_13 - .L_12)


	//   ....[0]....
.L_12:
        /*0040*/ 	.word	0x00000030


	//   ....[1]....
        /*0044*/ 	.word	0x00000600


	//   ....[2]....
        /*0048*/ 	.word	0x00000770


	//----- nvinfo : EIATTR_CRS_STACK_SIZE
	.align		4
.L_13:
        /*004c*/ 	.byte	0x04, 0x1e
        /*004e*/ 	.short	(.L_15 - .L_14)
.L_14:
        /*0050*/ 	.word	0x00000000


	//----- nvinfo : EIATTR_CBANK_PARAM_SIZE
	.align		4
.L_15:
        /*0054*/ 	.byte	0x03, 0x19
        /*0056*/ 	.short	0x000c


	//----- nvinfo : EIATTR_PARAM_CBANK
	.align		4
        /*0058*/ 	.byte	0x04, 0x0a
        /*005a*/ 	.short	(.L_17 - .L_16)
	.align		4
.L_16:
        /*005c*/ 	.word	index@(.nv.constant0._Z11oddEvenSortPii)
        /*0060*/ 	.short	0x0380
        /*0062*/ 	.short	0x000c


	//----- nvinfo : EIATTR_SW_WAR
	.align		4
.L_17:
        /*0064*/ 	.byte	0x04, 0x36
        /*0066*/ 	.short	(.L_19 - .L_18)
.L_18:
        /*0068*/ 	.word	0x00000008
.L_19:


//--------------------- .nv.callgraph             --------------------------
	.section	.nv.callgraph,"",@"SHT_CUDA_CALLGRAPH"
	.align	4
	.sectionentsize	8
	.align		4
        /*0000*/ 	.word	0x00000000
	.align		4
        /*0004*/ 	.word	0xffffffff
	.align		4
        /*0008*/ 	.word	0x00000000
	.align		4
        /*000c*/ 	.word	0xfffffffe
	.align		4
        /*0010*/ 	.word	0x00000000
	.align		4
        /*0014*/ 	.word	0xfffffffd
	.align		4
        /*0018*/ 	.word	0x00000000
	.align		4
        /*001c*/ 	.word	0xfffffffc


//--------------------- .text._Z11oddEvenSortPii  --------------------------
	.section	.text._Z11oddEvenSortPii,"ax",@progbits
	.align	128
        .global         _Z11oddEvenSortPii
        .type           _Z11oddEvenSortPii,@function
        .size           _Z11oddEvenSortPii,(.L_x_24 - _Z11oddEvenSortPii)
        .other          _Z11oddEvenSortPii,@"STO_CUDA_ENTRY STV_DEFAULT"
_Z11oddEvenSortPii:
.text._Z11oddEvenSortPii:
[----:B------:R-:W-:Y:S08]  /*0000*/  LDC R1, c[0x0][0x37c] ;  /* 0x0000df00ff017b82 */ /* 0x000ff00000000800 */
[----:B------:R-:W0:Y:S02]  /*0010*/  LDC R4, c[0x0][0x388] ;  /* 0x0000e200ff047b82 */ /* 0x000e240000000800 */
[----:B0-----:R-:W-:-:S13]  /*0020*/  ISETP.GE.AND P0, PT, R4, 0x1, PT ;  /* 0x000000010400780c */ /* 0x001fda0003f06270 */
[----:B------:R-:W-:Y:S05]  /*0030*/  @!P0 EXIT ;  /* 0x000000000000894d */ /* 0x000fea0003800000 */
[----:B------:R-:W0:Y:S01]  /*0040*/  S2R R5, SR_TID.X ;  /* 0x0000000000057919 */ /* 0x000e220000002100 */
[----:B------:R-:W1:Y:S01]  /*0050*/  LDC.64 R2, c[0x0][0x380] ;  /* 0x0000e000ff027b82 */ /* 0x000e620000000a00 */
[C---:B------:R-:W-:Y:S01]  /*0060*/  VIADD R0, R4.reuse, 0xffffffff ;  /* 0xffffffff04007836 */ /* 0x040fe20000000000 */
[C---:B------:R-:W-:Y:S01]  /*0070*/  ISETP.GE.U32.AND P2, PT, R4.reuse, 0x7, PT ;  /* 0x000000070400780c */ /* 0x040fe20003f46070 */
[----:B------:R-:W2:Y:S03]  /*0080*/  LDCU.64 UR4, c[0x0][0x358] ;  /* 0x00006b00ff0477ac */ /* 0x000ea60008000a00 */
[C---:B0-----:R-:W-:Y:S01]  /*0090*/  ISETP.GE.AND P0, PT, R5.reuse, R0, PT ;  /* 0x000000000500720c */ /* 0x041fe20003f06270 */
[----:B------:R-:W-:Y:S01]  /*00a0*/  VIADD R0, R4, 0x1 ;  /* 0x0000000104007836 */ /* 0x000fe20000000000 */
[C---:B------:R-:W-:Y:S01]  /*00b0*/  LOP3.LUT R6, R5.reuse, 0x1, RZ, 0xc0, !PT ;  /* 0x0000000105067812 */ /* 0x040fe200078ec0ff */
[----:B-1----:R-:W-:-:S03]  /*00c0*/  IMAD.WIDE.U32 R2, R5, 0x4, R2 ;  /* 0x0000000405027825 */ /* 0x002fc600078e0002 */
[----:B------:R-:W-:Y:S02]  /*00d0*/  SHF.R.U32.HI R0, RZ, 0x1, R0 ;  /* 0x00000001ff007819 */ /* 0x000fe40000011600 */
[C---:B------:R-:W-:Y:S02]  /*00e0*/  ISETP.NE.U32.AND P1, PT, R6.reuse, 0x1, !P0 ;  /* 0x000000010600780c */ /* 0x040fe40004725070 */
[----:B------:R-:W-:Y:S02]  /*00f0*/  ISETP.EQ.U32.AND P0, PT, R6, 0x1, !P0 ;  /* 0x000000010600780c */ /* 0x000fe40004702070 */
[----:B------:R-:W-:Y:S01]  /*0100*/  LOP3.LUT R4, R0, 0x3, RZ, 0xc0, !PT ;  /* 0x0000000300047812 */ /* 0x000fe200078ec0ff */
[----:B--2---:R-:W-:Y:S10]  /*0110*/  @!P2 BRA `(.L_x_0) ;  /* 0x000000040034a947 */ /* 0x004ff40003800000 */
[----:B------:R-:W-:-:S05]  /*0120*/  LOP3.LUT R0, R0, 0x3ffffffc, RZ, 0xc0, !PT ;  /* 0x3ffffffc00007812 */ /* 0x000fca00078ec0ff */
[----:B------:R-:W-:-:S07]  /*0130*/  IMAD.MOV R0, RZ, RZ, -R0 ;  /* 0x000000ffff007224 */ /* 0x000fce00078e0a00 */
.L_x_17:
[----:B------:R-:W-:Y:S04]  /*0140*/  BSSY.RECONVERGENT B0, `(.L_x_1) ;  /* 0x0000007000007945 */ /* 0x000fe80003800200 */
[----:B01234-:R-:W-:Y:S05]  /*0150*/  @!P1 BRA `(.L_x_2) ;  /* 0x0000000000149947 */ /* 0x01ffea0003800000 */
[----:B------:R-:W2:Y:S04]  /*0160*/  LDG.E R5, desc[UR4][R2.64] ;  /* 0x0000000402057981 */ /* 0x000ea8000c1e1900 */
[----:B------:R-:W2:Y:S02]  /*0170*/  LDG.E R6, desc[UR4][R2.64+0x4] ;  /* 0x0000040402067981 */ /* 0x000ea4000c1e1900 */
[----:B--2---:R-:W-:-:S13]  /*0180*/  ISETP.GT.AND P2, PT, R5, R6, PT ;  /* 0x000000060500720c */ /* 0x004fda0003f44270 */
[----:B------:R0:W-:Y:S04]  /*0190*/  @P2 STG.E desc[UR4][R2.64], R6 ;  /* 0x0000000602002986 */ /* 0x0001e8000c101904 */
[----:B------:R0:W-:Y:S02]  /*01a0*/  @P2 STG.E desc[UR4][R2.64+0x4], R5 ;  /* 0x0000040502002986 */ /* 0x0001e4000c101904 */
.L_x_2:
[----:B------:R-:W-:Y:S05]  /*01b0*/  BSYNC.RECONVERGENT B0 ;  /* 0x0000000000007941 */ /* 0x000fea0003800200 */
.L_x_1:
[----:B------:R-:W-:Y:S06]  /*01c0*/  BAR.SYNC.DEFER_BLOCKING 0x0 ;  /* 0x0000000000007b1d */ /* 0x000fec0000010000 */
[----:B------:R-:W-:Y:S04]  /*01d0*/  BSSY.RECONVERGENT B0, `(.L_x_3) ;  /* 0x0000007000007945 */ /* 0x000fe80003800200 */
[----:B------:R-:W-:Y:S05]  /*01e0*/  @!P0 BRA `(.L_x_4) ;  /* 0x0000000000148947 */ /* 0x000fea0003800000 */
[----:B0-----:R-:W2:Y:S04]  /*01f0*/  LDG.E R5, desc[UR4][R2.64] ;  /* 0x0000000402057981 */ /* 0x001ea8000c1e1900 */
[----:B------:R-:W2:Y:S02]  /*0200*/  LDG.E R6, desc[UR4][R2.64+0x4] ;  /* 0x0000040402067981 */ /* 0x000ea4000c1e1900 */
[----:B--2---:R-:W-:-:S13]  /*0210*/  ISETP.GT.AND P2, PT, R5, R6, PT ;  /* 0x000000060500720c */ /* 0x004fda0003f44270 */
[----:B------:R1:W-:Y:S04]  /*0220*/  @P2 STG.E desc[UR4][R2.64], R6 ;  /* 0x0000000602002986 */ /* 0x0003e8000c101904 */
[----:B------:R1:W-:Y:S02]  /*0230*/  @P2 STG.E desc[UR4][R2.64+0x4], R5 ;  /* 0x0000040502002986 */ /* 0x0003e4000c101904 */
.L_x_4:
[----:B------:R-:W-:Y:S05]  /*0240*/  BSYNC.RECONVERGENT B0 ;  /* 0x0000000000007941 */ /* 0x000fea0003800200 */
.L_x_3:
[----:B------:R-:W-:Y:S06]  /*0250*/  BAR.SYNC.DEFER_BLOCKING 0x0 ;  /* 0x0000000000007b1d */ /* 0x000fec0000010000 */
[----:B------:R-:W-:Y:S04]  /*0260*/  BSSY.RECONVERGENT B0, `(.L_x_5) ;  /* 0x0000007000007945 */ /* 0x000fe80003800200 */
[----:B------:R-:W-:Y:S05]  /*0270*/  @!P1 BRA `(.L_x_6) ;  /* 0x0000000000149947 */ /* 0x000fea0003800000 */
[----:B01----:R-:W2:Y:S04]  /*0280*/  LDG.E R5, desc[UR4][R2.64] ;  /* 0x0000000402057981 */ /* 0x003ea8000c1e1900 */
[----:B------:R-:W2:Y:S02]  /*0290*/  LDG.E R6, desc[UR4][R2.64+0x4] ;  /* 0x0000040402067981 */ /* 0x000ea4000c1e1900 */
[----:B--2---:R-:W-:-:S13]  /*02a0*/  ISETP.GT.AND P2, PT, R5, R6, PT ;  /* 0x000000060500720c */ /* 0x004fda0003f44270 */
[----:B------:R2:W-:Y:S04]  /*02b0*/  @P2 STG.E desc[UR4][R2.64], R6 ;  /* 0x0000000602002986 */ /* 0x0005e8000c101904 */
[----:B------:R2:W-:Y:S02]  /*02c0*/  @P2 STG.E desc[UR4][R2.64+0x4], R5 ;  /* 0x0000040502002986 */ /* 0x0005e4000c101904 */
.L_x_6:
[----:B------:R-:W-:Y:S05]  /*02d0*/  BSYNC.RECONVERGENT B0 ;  /* 0x0000000000007941 */ /* 0x000fea0003800200 */
.L_x_5:
[----:B------:R-:W-:Y:S06]  /*02e0*/  BAR.SYNC.DEFER_BLOCKING 0x0 ;  /* 0x0000000000007b1d */ /* 0x000fec0000010000 */
[----:B------:R-:W-:Y:S04]  /*02f0*/  BSSY.RECONVERGENT B0, `(.L_x_7) ;  /* 0x0000007000007945 */ /* 0x000fe80003800200 */
[----:B------:R-:W-:Y:S05]  /*0300*/  @!P0 BRA `(.L_x_8) ;  /* 0x0000000000148947 */ /* 0x000fea0003800000 */
[----:B012---:R-:W2:Y:S04]  /*0310*/  LDG.E R5, desc[UR4][R2.64] ;  /* 0x0000000402057981 */ /* 0x007ea8000c1e1900 */
[----:B------:R-:W2:Y:S02]  /*0320*/  LDG.E R6, desc[UR4][R2.64+0x4] ;  /* 0x0000040402067981 */ /* 0x000ea4000c1e1900 */
[----:B--2---:R-:W-:-:S13]  /*0330*/  ISETP.GT.AND P2, PT, R5, R6, PT ;  /* 0x000000060500720c */ /* 0x004fda0003f44270 */
[----:B------:R3:W-:Y:S04]  /*0340*/  @P2 STG.E desc[UR4][R2.64], R6 ;  /* 0x0000000602002986 */ /* 0x0007e8000c101904 */
[----:B------:R3:W-:Y:S02]  /*0350*/  @P2 STG.E desc[UR4][R2.64+0x4], R5 ;  /* 0x0000040502002986 */ /* 0x0007e4000c101904 */
.L_x_8:
[----:B------:R-:W-:Y:S05]  /*0360*/  BSYNC.RECONVERGENT B0 ;  /* 0x0000000000007941 */ /* 0x000fea0003800200 */
.L_x_7:
[----:B------:R-:W-:Y:S06]  /*0370*/  BAR.SYNC.DEFER_BLOCKING 0x0 ;  /* 0x0000000000007b1d */ /* 0x000fec0000010000 */
[----:B------:R-:W-:Y:S04]  /*0380*/  BSSY.RECONVERGENT B0, `(.L_x_9) ;  /* 0x0000007000007945 */ /* 0x000fe80003800200 */
[----:B------:R-:W-:Y:S05]  /*0390*/  @!P1 BRA `(.L_x_10) ;  /* 0x0000000000149947 */ /* 0x000fea0003800000 */
[----:B0123--:R-:W2:Y:S04]  /*03a0*/  LDG.E R5, desc[UR4][R2.64] ;  /* 0x0000000402057981 */ /* 0x00fea8000c1e1900 */
[----:B------:R-:W2:Y:S02]  /*03b0*/  LDG.E R6, desc[UR4][R2.64+0x4] ;  /* 0x0000040402067981 */ /* 0x000ea4000c1e1900 */
[----:B--2---:R-:W-:-:S13]  /*03c0*/  ISETP.GT.AND P2, PT, R5, R6, PT ;  /* 0x000000060500720c */ /* 0x004fda0003f44270 */
[----:B------:R4:W-:Y:S04]  /*03d0*/  @P2 STG.E desc[UR4][R2.64], R6 ;  /* 0x0000000602002986 */ /* 0x0009e8000c101904 */
[----:B------:R4:W-:Y:S02]  /*03e0*/  @P2 STG.E desc[UR4][R2.64+0x4], R5 ;  /* 0x0000040502002986 */ /* 0x0009e4000c101904 */
.L_x_10:
[----:B------:R-:W-:Y:S05]  /*03f0*/  BSYNC.RECONVERGENT B0 ;  /* 0x0000000000007941 */ /* 0x000fea0003800200 */
.L_x_9:
[----:B------:R-:W-:Y:S06]  /*0400*/  BAR.SYNC.DEFER_BLOCKING 0x0 ;  /* 0x0000000000007b1d */ /* 0x000fec0000010000 */
[----:B------:R-:W-:Y:S04]  /*0410*/  BSSY.RECONVERGENT B0, `(.L_x_11) ;  /* 0x0000007000007945 */ /* 0x000fe80003800200 */
[----:B------:R-:W-:Y:S05]  /*0420*/  @!P0 BRA `(.L_x_12) ;  /* 0x0000000000148947 */ /* 0x000fea0003800000 */
[----:B01234-:R-:W2:Y:S04]  /*0430*/  LDG.E R5, desc[UR4][R2.64] ;  /* 0x0000000402057981 */ /* 0x01fea8000c1e1900 */
[----:B------:R-:W2:Y:S02]  /*0440*/  LDG.E R6, desc[UR4][R2.64+0x4] ;  /* 0x0000040402067981 */ /* 0x000ea4000c1e1900 */
[----:B--2---:R-:W-:-:S13]  /*0450*/  ISETP.GT.AND P2, PT, R5, R6, PT ;  /* 0x000000060500720c */ /* 0x004fda0003f44270 */
[----:B------:R0:W-:Y:S04]  /*0460*/  @P2 STG.E desc[UR4][R2.64], R6 ;  /* 0x0000000602002986 */ /* 0x0001e8000c101904 */
[----:B------:R0:W-:Y:S02]  /*0470*/  @P2 STG.E desc[UR4][R2.64+0x4], R5 ;  /* 0x0000040502002986 */ /* 0x0001e4000c101904 */
.L_x_12:
[----:B------:R-:W-:Y:S05]  /*0480*/  BSYNC.RECONVERGENT B0 ;  /* 0x0000000000007941 */ /* 0x000fea0003800200 */
.L_x_11:
        /* <DEDUP_REMOVED lines=8> */
.L_x_14:
[----:B------:R-:W-:Y:S05]  /*0510*/  BSYNC.RECONVERGENT B0 ;  /* 0x0000000000007941 */ /* 0x000fea0003800200 */
.L_x_13:
[----:B------:R-:W-:Y:S01]  /*0520*/  VIADD R0, R0, 0x4 ;  /* 0x0000000400007836 */ /* 0x000fe20000000000 */
[----:B------:R-:W-:Y:S04]  /*0530*/  BAR.SYNC.DEFER_BLOCKING 0x0 ;  /* 0x0000000000007b1d */ /* 0x000fe80000010000 */
[----:B------:R-:W-:Y:S02]  /*0540*/  ISETP.NE.AND P3, PT, R0, RZ, PT ;  /* 0x000000ff0000720c */ /* 0x000fe40003f65270 */
[----:B------:R-:W-:Y:S04]  /*0550*/  BSSY.RECONVERGENT B0, `(.L_x_15) ;  /* 0x0000007000007945 */ /* 0x000fe80003800200 */
[----:B------:R-:W-:Y:S07]  /*0560*/  @!P0 BRA `(.L_x_16) ;  /* 0x0000000000148947 */ /* 0x000fee0003800000 */
[----:B01234-:R-:W2:Y:S04]  /*0570*/  LDG.E R5, desc[UR4][R2.64] ;  /* 0x0000000402057981 */ /* 0x01fea8000c1e1900 */
[----:B------:R-:W2:Y:S02]  /*0580*/  LDG.E R6, desc[UR4][R2.64+0x4] ;  /* 0x0000040402067981 */ /* 0x000ea4000c1e1900 */
[----:B--2---:R-:W-:-:S13]  /*0590*/  ISETP.GT.AND P2, PT, R5, R6, PT ;  /* 0x000000060500720c */ /* 0x004fda0003f44270 */
[----:B------:R0:W-:Y:S04]  /*05a0*/  @P2 STG.E desc[UR4][R2.64], R6 ;  /* 0x0000000602002986 */ /* 0x0001e8000c101904 */
[----:B------:R0:W-:Y:S02]  /*05b0*/  @P2 STG.E desc[UR4][R2.64+0x4], R5 ;  /* 0x0000040502002986 */ /* 0x0001e4000c101904 */
.L_x_16:
[----:B------:R-:W-:Y:S05]  /*05c0*/  BSYNC.RECONVERGENT B0 ;  /* 0x0000000000007941 */ /* 0x000fea0003800200 */
.L_x_15:
[----:B------:R-:W-:Y:S06]  /*05d0*/  BAR.SYNC.DEFER_BLOCKING 0x0 ;  /* 0x0000000000007b1d */ /* 0x000fec0000010000 */
[----:B------:R-:W-:Y:S05]  /*05e0*/  @P3 BRA `(.L_x_17) ;  /* 0xfffffff800d43947 */ /* 0x000fea000383ffff */
.L_x_0:
[----:B------:R-:W-:-:S13]  /*05f0*/  ISETP.NE.AND P2, PT, R4, RZ, PT ;  /* 0x000000ff0400720c */ /* 0x000fda0003f45270 */
[----:B------:R-:W-:Y:S05]  /*0600*/  @!P2 EXIT ;  /* 0x000000000000a94d */ /* 0x000fea0003800000 */
[----:B------:R-:W-:-:S07]  /*0610*/  IMAD.MOV R4, RZ, RZ, -R4 ;  /* 0x000000ffff047224 */ /* 0x000fce00078e0a04 */
.L_x_22:
[----:B------:R-:W-:Y:S04]  /*0620*/  BSSY.RECONVERGENT B0, `(.L_x_18) ;  /* 0x0000007000007945 */ /* 0x000fe80003800200 */
[----:B0-----:R-:W-:Y:S05]  /*0630*/  @!P1 BRA `(.L_x_19) ;  /* 0x0000000000149947 */ /* 0x001fea0003800000 */
[----:B01234-:R-:W2:Y:S04]  /*0640*/  LDG.E R5, desc[UR4][R2.64] ;  /* 0x0000000402057981 */ /* 0x01fea8000c1e1900 */
[----:B------:R-:W2:Y:S02]  /*0650*/  LDG.E R0, desc[UR4][R2.64+0x4] ;  /* 0x0000040402007981 */ /* 0x000ea4000c1e1900 */
[----:B--2---:R-:W-:-:S13]  /*0660*/  ISETP.GT.AND P2, PT, R5, R0, PT ;  /* 0x000000000500720c */ /* 0x004fda0003f44270 */
[----:B------:R0:W-:Y:S04]  /*0670*/  @P2 STG.E desc[UR4][R2.64], R0 ;  /* 0x0000000002002986 */ /* 0x0001e8000c101904 */
[----:B------:R0:W-:Y:S02]  /*0680*/  @P2 STG.E desc[UR4][R2.64+0x4], R5 ;  /* 0x0000040502002986 */ /* 0x0001e4000c101904 */
.L_x_19:
[----:B------:R-:W-:Y:S05]  /*0690*/  BSYNC.RECONVERGENT B0 ;  /* 0x0000000000007941 */ /* 0x000fea0003800200 */
.L_x_18:
        /* <DEDUP_REMOVED lines=10> */
.L_x_21:
[----:B------:R-:W-:Y:S05]  /*0740*/  BSYNC.RECONVERGENT B0 ;  /* 0x0000000000007941 */ /* 0x000fea0003800200 */
.L_x_20:
[----:B------:R-:W-:Y:S06]  /*0750*/  BAR.SYNC.DEFER_BLOCKING 0x0 ;  /* 0x0000000000007b1d */ /* 0x000fec0000010000 */
[----:B------:R-:W-:Y:S05]  /*0760*/  @P3 BRA `(.L_x_22) ;  /* 0xfffffffc00ac3947 */ /* 0x000fea000383ffff */
[----:B------:R-:W-:Y:S05]  /*0770*/  EXIT ;  /* 0x000000000000794d */ /* 0x000fea0003800000 */
.L_x_23:
[----:B------:R-:W-:-:S00]  /*0780*/  BRA `(.L_x_23) ;  /* 0xfffffffc00fc7947 */ /* 0x000fc0000383ffff */
[----:B------:R-:W-:-:S00]  /*0790*/  NOP ;  /* 0x0000000000007918 */ /* 0x000fc00000000000 */
        /* <DEDUP_REMOVED lines=14> */
.L_x_24:


//--------------------- .nv.shared.reserved.0     --------------------------
	.section	.nv.shared.reserved.0,"aw",@nobits
	.weak		__nv_reservedSMEM_offset_0_alias
	.size		__nv_reservedSMEM_offset_0_alias, 0, 64
	.other		__nv_reservedSMEM_offset_0_alias,@"STO_CUDA_RESERVED_SHARED STV_DEFAULT"
__nv_reservedSMEM_offset_0_alias:
	.zero		0
	.zero		64


//--------------------- .nv.constant0._Z11oddEvenSortPii --------------------------
	.section	.nv.constant0._Z11oddEvenSortPii,"a",@progbits
	.sectionflags	@""
	.align	4
.nv.constant0._Z11oddEvenSortPii:
	.zero		908


//--------------------- SYMBOLS --------------------------

	.type		.nv.reservedSmem.offset0,@object
	.size		.nv.reservedSmem.offset0,0x4
